//
// Generated by NVIDIA NVVM Compiler
//
// Compiler Build ID: CL-36424714
// Cuda compilation tools, release 13.0, V13.0.88
// Based on NVVM 20.0.0
//

.version 9.0
.target sm_100
.address_size 64

	// .globl	_Z8myKernelf
.extern .func  (.param .b32 func_retval0) vprintf
(
	.param .b64 vprintf_param_0,
	.param .b64 vprintf_param_1
)
;
.global .align 1 .b8 $str[42] = {104, 101, 108, 108, 111, 32, 102, 114, 111, 109, 32, 103, 112, 117, 32, 98, 108, 111, 99, 107, 32, 37, 100, 44, 32, 116, 104, 114, 101, 97, 100, 32, 37, 100, 44, 32, 102, 61, 37, 102, 10};

.visible .entry _Z8myKernelf(
	.param .f32 _Z8myKernelf_param_0
)
{
	.local .align 16 .b8 	__local_depot0[16];
	.reg .b64 	%SP;
	.reg .b64 	%SPL;
	.reg .pred 	%p<2>;
	.reg .b32 	%r<6>;
	.reg .b32 	%f<2>;
	.reg .b64 	%rd<5>;
	.reg .b64 	%fd<2>;

	mov.u64 	%SPL, __local_depot0;
	cvta.local.u64 	%SP, %SPL;
	ld.param.f32 	%f1, [_Z8myKernelf_param_0];
	mov.u32 	%r1, %tid.x;
	setp.ne.s32 	%p1, %r1, 0;
	@%p1 bra 	$L__BB0_2;
	add.u64 	%rd1, %SP, 0;
	add.u64 	%rd2, %SPL, 0;
	mov.u32 	%r2, %ctaid.x;
	cvt.f64.f32 	%fd1, %f1;
	mov.b32 	%r3, 0;
	st.local.v2.u32 	[%rd2], {%r2, %r3};
	st.local.f64 	[%rd2+8], %fd1;
	mov.u64 	%rd3, $str;
	cvta.global.u64 	%rd4, %rd3;
	{ // callseq 0, 0
	.param .b64 param0;
	st.param.b64 	[param0], %rd4;
	.param .b64 param1;
	st.param.b64 	[param1], %rd1;
	.param .b32 retval0;
	call.uni (retval0), 
	vprintf, 
	(
	param0, 
	param1
	);
	ld.param.b32 	%r4, [retval0];
	} // callseq 0
$L__BB0_2:
	ret;

}


// ===== COMPILED SASS (sm_100) =====

	.target	sm_100

	.elftype	@"ET_EXEC"


//--------------------- .note.nv.tkinfo           --------------------------
	.section	.note.nv.tkinfo,"",@"SHT_NOTE"
	.sectionflags	@"SHF_NOTE_NV_TKINFO"
	.tkinfo
        /*0018*/ 	.word	0x00000002
        /*0030*/ 	.string	""
        /*0030*/ 	.string	"ptxas"
        /*0030*/ 	.string	"Cuda compilation tools, release 13.0, V13.0.88"
        /*0030*/ 	.string	"Build cuda_13.0.r13.0/compiler.36424714_0"
        /*0030*/ 	.string	"-arch sm_100 -m 64 "



//--------------------- .note.nv.cuinfo           --------------------------
	.section	.note.nv.cuinfo,"",@"SHT_NOTE"
	.sectionflags	@"SHF_NOTE_NV_CUINFO"
        /*0018*/ 	.short	0x0002
        /*001a*/ 	.short	0x0064
        /*001c*/ 	.short	0x0082
	.zero		2


//--------------------- .nv.info                  --------------------------
	.section	.nv.info,"",@"SHT_CUDA_INFO"
	.align	4


	//----- nvinfo : EIATTR_REGCOUNT
	.align		4
        /*0000*/ 	.byte	0x04, 0x2f
        /*0002*/ 	.short	(.L_2 - .L_1)
	.align		4
.L_1:
        /*0004*/ 	.word	index@(_Z8myKernelf)
        /*0008*/ 	.word	0x00000018


	//----- nvinfo : EIATTR_FRAME_SIZE
	.align		4
.L_2:
        /*000c*/ 	.byte	0x04, 0x11
        /*000e*/ 	.short	(.L_4 - .L_3)
	.align		4
.L_3:
        /*0010*/ 	.word	index@(_Z8myKernelf)
        /*0014*/ 	.word	0x00000010


	//----- nvinfo : EIATTR_MIN_STACK_SIZE
	.align		4
.L_4:
        /*0018*/ 	.byte	0x04, 0x12
        /*001a*/ 	.short	(.L_6 - .L_5)
	.align		4
.L_5:
        /*001c*/ 	.word	index@(_Z8myKernelf)
        /*0020*/ 	.word	0x00000010
.L_6:


//--------------------- .nv.compat                --------------------------
	.section	.nv.compat,"",@"SHT_CUDA_COMPAT_INFO"
	.align	4
        /*0000*/ 	.byte	0x02, 0x09, 0x00, 0x00, 0x02, 0x02, 0x01, 0x00, 0x02, 0x05, 0x05, 0x00, 0x03, 0x07, 0x01, 0x01
        /*0010*/ 	.byte	0x02, 0x03, 0x00, 0x00, 0x02, 0x06, 0x01, 0x00, 0x04, 0x0b, 0x08, 0x00, 0x09, 0x00, 0x00, 0x00
        /*0020*/ 	.byte	0x00, 0x00, 0x00, 0x00


//--------------------- .nv.info._Z8myKernelf     --------------------------
	.section	.nv.info._Z8myKernelf,"",@"SHT_CUDA_INFO"
	.sectionflags	@""
	.align	4


	//----- nvinfo : EIATTR_CUDA_API_VERSION
	.align		4
        /*0000*/ 	.byte	0x04, 0x37
        /*0002*/ 	.short	(.L_8 - .L_7)
.L_7:
        /*0004*/ 	.word	0x00000082


	//----- nvinfo : EIATTR_KPARAM_INFO
	.align		4
.L_8:
        /*0008*/ 	.byte	0x04, 0x17
        /*000a*/ 	.short	(.L_10 - .L_9)
.L_9:
        /*000c*/ 	.word	0x00000000
        /*0010*/ 	.short	0x0000
        /*0012*/ 	.short	0x0000
        /*0014*/ 	.byte	0x00, 0xf0, 0x11, 0x00


	//----- nvinfo : EIATTR_SPARSE_MMA_MASK
	.align		4
.L_10:
        /*0018*/ 	.byte	0x03, 0x50
        /*001a*/ 	.short	0x0000


	//----- nvinfo : EIATTR_MAXREG_COUNT
	.align		4
        /*001c*/ 	.byte	0x03, 0x1b
        /*001e*/ 	.short	0x00ff


	//----- nvinfo : EIATTR_EXTERNS
	.align		4
        /*0020*/ 	.byte	0x04, 0x0f
        /*0022*/ 	.short	(.L_12 - .L_11)


	//   ....[0]....
	.align		4
.L_11:
        /*0024*/ 	.word	index@(vprintf)


	//----- nvinfo : EIATTR_MERCURY_ISA_VERSION
	.align		4
.L_12:
        /*0028*/ 	.byte	0x03, 0x5f
        /*002a*/ 	.short	0x0101


	//----- nvinfo : EIATTR_VRC_CTA_INIT_COUNT
	.align		4
        /*002c*/ 	.byte	0x02, 0x4a
	.zero		1
	.zero		1


	//----- nvinfo : EIATTR_SYSCALL_OFFSETS
	.align		4
        /*0030*/ 	.byte	0x04, 0x46
        /*0032*/ 	.short	(.L_14 - .L_13)


	//   ....[0]....
.L_13:
        /*0034*/ 	.word	0x00000150


	//----- nvinfo : EIATTR_EXIT_INSTR_OFFSETS
	.align		4
.L_14:
        /*0038*/ 	.byte	0x04, 0x1c
        /*003a*/ 	.short	(.L_16 - .L_15)


	//   ....[0]....
.L_15:
        /*003c*/ 	.word	0x00000080


	//   ....[1]....
        /*0040*/ 	.word	0x00000160


	//----- nvinfo : EIATTR_CRS_STACK_SIZE
	.align		4
.L_16:
        /*0044*/ 	.byte	0x04, 0x1e
        /*0046*/ 	.short	(.L_18 - .L_17)
.L_17:
        /*0048*/ 	.word	0x00000000


	//----- nvinfo : EIATTR_CBANK_PARAM_SIZE
	.align		4
.L_18:
        /*004c*/ 	.byte	0x03, 0x19
        /*004e*/ 	.short	0x0004


	//----- nvinfo : EIATTR_PARAM_CBANK
	.align		4
        /*0050*/ 	.byte	0x04, 0x0a
        /*0052*/ 	.short	(.L_20 - .L_19)
	.align		4
.L_19:
        /*0054*/ 	.word	index@(.nv.constant0._Z8myKernelf)
        /*0058*/ 	.short	0x0380
        /*005a*/ 	.short	0x0004


	//----- nvinfo : EIATTR_SW_WAR
	.align		4
.L_20:
        /*005c*/ 	.byte	0x04, 0x36
        /*005e*/ 	.short	(.L_22 - .L_21)
.L_21:
        /*0060*/ 	.word	0x00000008
.L_22:


//--------------------- .nv.callgraph             --------------------------
	.section	.nv.callgraph,"",@"SHT_CUDA_CALLGRAPH"
	.align	4
	.sectionentsize	8
	.align		4
        /*0000*/ 	.word	0x00000000
	.align		4
        /*0004*/ 	.word	0xffffffff
	.align		4
        /*0008*/ 	.word	index@(_Z8myKernelf)
	.align		4
        /*000c*/ 	.word	index@(vprintf)
	.align		4
        /*0010*/ 	.word	0x00000000
	.align		4
        /*0014*/ 	.word	0xfffffffe
	.align		4
        /*0018*/ 	.word	0x00000000
	.align		4
        /*001c*/ 	.word	0xfffffffd
	.align		4
        /*0020*/ 	.word	0x00000000
	.align		4
        /*0024*/ 	.word	0xfffffffc


//--------------------- .nv.constant4             --------------------------
	.section	.nv.constant4,"a",@progbits
	.align	8
	.align		8
.nv.constant4:
        /*0000*/ 	.dword	vprintf
	.align		8
        /*0008*/ 	.dword	$str


//--------------------- .text._Z8myKernelf        --------------------------
	.section	.text._Z8myKernelf,"ax",@progbits
	.align	128
        .global         _Z8myKernelf
        .type           _Z8myKernelf,@function
        .size           _Z8myKernelf,(.L_x_2 - _Z8myKernelf)
        .other          _Z8myKernelf,@"STO_CUDA_ENTRY STV_DEFAULT"
_Z8myKernelf:
.text._Z8myKernelf:
[----:B------:R-:W0:Y:S01]  /*0000*/  LDC R1, c[0x0][0x37c] ;  /* 0x0000df00ff017b82 */ /* 0x000e220000000800 */
[----:B------:R-:W1:Y:S01]  /*0010*/  S2R R0, SR_TID.X ;  /* 0x0000000000007919 */ /* 0x000e620000002100 */
[----:B------:R-:W2:Y:S01]  /*0020*/  LDCU UR4, c[0x0][0x2f8] ;  /* 0x00005f00ff0477ac */ /* 0x000ea20008000800 */
[----:B0-----:R-:W-:Y:S01]  /*0030*/  VIADD R1, R1, 0xfffffff0 ;  /* 0xfffffff001017836 */ /* 0x001fe20000000000 */
[----:B------:R-:W0:Y:S04]  /*0040*/  LDCU UR5, c[0x0][0x2fc] ;  /* 0x00005f80ff0577ac */ /* 0x000e280008000800 */
[----:B--2---:R-:W-:-:S05]  /*0050*/  IADD3 R6, P1, PT, R1, UR4, RZ ;  /* 0x0000000401067c10 */ /* 0x004fca000ff3e0ff */
[----:B0-----:R-:W-:Y:S01]  /*0060*/  IMAD.X R7, RZ, RZ, UR5, P1 ;  /* 0x00000005ff077e24 */ /* 0x001fe200088e06ff */
[----:B-1----:R-:W-:-:S13]  /*0070*/  ISETP.NE.AND P0, PT, R0, RZ, PT ;  /* 0x000000ff0000720c */ /* 0x002fda0003f05270 */
[----:B------:R-:W-:Y:S05]  /*0080*/  @P0 EXIT ;  /* 0x000000000000094d */ /* 0x000fea0003800000 */
[----:B------:R-:W0:Y:S01]  /*0090*/  LDCU UR4, c[0x0][0x380] ;  /* 0x00007000ff0477ac */ /* 0x000e220008000800 */
[----:B------:R-:W1:Y:S01]  /*00a0*/  S2R R10, SR_CTAID.X ;  /* 0x00000000000a7919 */ /* 0x000e620000002500 */
[----:B------:R-:W-:Y:S01]  /*00b0*/  HFMA2 R11, -RZ, RZ, 0, 0 ;  /* 0x00000000ff0b7431 */ /* 0x000fe200000001ff */
[----:B------:R-:W-:-:S04]  /*00c0*/  MOV R0, 0x0 ;  /* 0x0000000000007802 */ /* 0x000fc80000000f00 */
[----:B------:R2:W3:Y:S01]  /*00d0*/  LDC.64 R8, c[0x4][R0] ;  /* 0x0100000000087b82 */ /* 0x0004e20000000a00 */
[----:B0-----:R-:W0:Y:S01]  /*00e0*/  F2F.F64.F32 R2, UR4 ;  /* 0x0000000400027d10 */ /* 0x001e220008201800 */
[----:B------:R-:W4:Y:S01]  /*00f0*/  LDCU.64 UR4, c[0x4][0x8] ;  /* 0x01000100ff0477ac */ /* 0x000f220008000a00 */
[----:B-1----:R2:W-:Y:S04]  /*0100*/  STL.64 [R1], R10 ;  /* 0x0000000a01007387 */ /* 0x0025e80000100a00 */
[----:B0-----:R2:W-:Y:S01]  /*0110*/  STL.64 [R1+0x8], R2 ;  /* 0x0000080201007387 */ /* 0x0015e20000100a00 */
[----:B----4-:R-:W-:Y:S01]  /*0120*/  IMAD.U32 R4, RZ, RZ, UR4 ;  /* 0x00000004ff047e24 */ /* 0x010fe2000f8e00ff */
[----:B------:R-:W-:-:S07]  /*0130*/  MOV R5, UR5 ;  /* 0x0000000500057c02 */ /* 0x000fce0008000f00 */
[----:B------:R-:W-:-:S07]  /*0140*/  LEPC R20, `(.L_x_0) ;  /* 0x000000001014794e */ /* 0x000fce0000000000 */
[----:B--23--:R-:W-:Y:S05]  /*0150*/  CALL.ABS.NOINC R8 ;  /* 0x0000000008007343 */ /* 0x00cfea0003c00000 */
.L_x_0:
[----:B------:R-:W-:Y:S05]  /*0160*/  EXIT ;  /* 0x000000000000794d */ /* 0x000fea0003800000 */
.L_x_1:
[----:B------:R-:W-:-:S00]  /*0170*/  BRA `(.L_x_1) ;  /* 0xfffffffc00fc7947 */ /* 0x000fc0000383ffff */
[----:B------:R-:W-:-:S00]  /*0180*/  NOP ;  /* 0x0000000000007918 */ /* 0x000fc00000000000 */
[----:B------:R-:W-:-:S00]  /*0190*/  NOP ;  /* 0x0000000000007918 */ /* 0x000fc00000000000 */
[----:B------:R-:W-:-:S00]  /*01a0*/  NOP ;  /* 0x0000000000007918 */ /* 0x000fc00000000000 */
[----:B------:R-:W-:-:S00]  /*01b0*/  NOP ;  /* 0x0000000000007918 */ /* 0x000fc00000000000 */
[----:B------:R-:W-:-:S00]  /*01c0*/  NOP ;  /* 0x0000000000007918 */ /* 0x000fc00000000000 */
[----:B------:R-:W-:-:S00]  /*01d0*/  NOP ;  /* 0x0000000000007918 */ /* 0x000fc00000000000 */
[----:B------:R-:W-:-:S00]  /*01e0*/  NOP ;  /* 0x0000000000007918 */ /* 0x000fc00000000000 */
[----:B------:R-:W-:-:S00]  /*01f0*/  NOP ;  /* 0x0000000000007918 */ /* 0x000fc00000000000 */
.L_x_2:


//--------------------- .nv.global.init           --------------------------
	.section	.nv.global.init,"aw",@progbits
.nv.global.init:
	.type		$str,@object
	.size		$str,(.L_0 - $str)
$str:
        /*0000*/ 	.byte	0x68, 0x65, 0x6c, 0x6c, 0x6f, 0x20, 0x66, 0x72, 0x6f, 0x6d, 0x20, 0x67, 0x70, 0x75, 0x20, 0x62
        /*0010*/ 	.byte	0x6c, 0x6f, 0x63, 0x6b, 0x20, 0x25, 0x64, 0x2c, 0x20, 0x74, 0x68, 0x72, 0x65, 0x61, 0x64, 0x20
        /*0020*/ 	.byte	0x25, 0x64, 0x2c, 0x20, 0x66, 0x3d, 0x25, 0x66, 0x0a, 0x00
.L_0:


//--------------------- .nv.shared.reserved.0     --------------------------
	.section	.nv.shared.reserved.0,"aw",@nobits
	.weak		__nv_reservedSMEM_offset_0_alias
	.size		__nv_reservedSMEM_offset_0_alias, 0, 64
	.other		__nv_reservedSMEM_offset_0_alias,@"STO_CUDA_RESERVED_SHARED STV_DEFAULT"
__nv_reservedSMEM_offset_0_alias:
	.zero		0
	.zero		64


//--------------------- .nv.constant0._Z8myKernelf --------------------------
	.section	.nv.constant0._Z8myKernelf,"a",@progbits
	.sectionflags	@""
	.align	4
.nv.constant0._Z8myKernelf:
	.zero		900


//--------------------- SYMBOLS --------------------------

	.type		.nv.reservedSmem.offset0,@object
	.size		.nv.reservedSmem.offset0,0x4
	.type		vprintf,@function
